//
// Generated by NVIDIA NVVM Compiler
//
// Compiler Build ID: CL-36424714
// Cuda compilation tools, release 13.0, V13.0.88
// Based on NVVM 20.0.0
//

.version 9.0
.target sm_100
.address_size 64

	// .globl	_Z19work_kernel_stream1v
.extern .func  (.param .b32 func_retval0) vprintf
(
	.param .b64 vprintf_param_0,
	.param .b64 vprintf_param_1
)
;
.global .align 1 .b8 $str[20] = {83, 116, 114, 101, 97, 109, 32, 49, 32, 99, 111, 109, 112, 108, 101, 116, 101, 100, 10};
.global .align 1 .b8 $str$1[20] = {83, 116, 114, 101, 97, 109, 32, 50, 32, 99, 111, 109, 112, 108, 101, 116, 101, 100, 10};
.global .align 1 .b8 $str$2[42] = {68, 101, 112, 101, 110, 100, 101, 110, 116, 32, 107, 101, 114, 110, 101, 108, 32, 101, 120, 101, 99, 117, 116, 101, 100, 32, 40, 115, 116, 114, 101, 97, 109, 49, 32, 111, 110, 108, 121, 41, 10};

.visible .entry _Z19work_kernel_stream1v()
{
	.reg .pred 	%p<2>;
	.reg .b32 	%r<6>;
	.reg .b64 	%rd<3>;

	mov.u32 	%r1, %ctaid.x;
	mov.u32 	%r2, %tid.x;
	or.b32  	%r3, %r1, %r2;
	setp.ne.s32 	%p1, %r3, 0;
	@%p1 bra 	$L__BB0_2;
	mov.u64 	%rd1, $str;
	cvta.global.u64 	%rd2, %rd1;
	{ // callseq 0, 0
	.param .b64 param0;
	st.param.b64 	[param0], %rd2;
	.param .b64 param1;
	st.param.b64 	[param1], 0;
	.param .b32 retval0;
	call.uni (retval0), 
	vprintf, 
	(
	param0, 
	param1
	);
	ld.param.b32 	%r4, [retval0];
	} // callseq 0
$L__BB0_2:
	ret;

}
	// .globl	_Z19work_kernel_stream2v
.visible .entry _Z19work_kernel_stream2v()
{
	.reg .pred 	%p<3>;
	.reg .b32 	%r<6>;
	.reg .b64 	%rd<7>;

	// begin inline asm
	mov.u64 	%rd2, %clock64;
	// end inline asm
$L__BB1_1:
	// begin inline asm
	mov.u64 	%rd3, %clock64;
	// end inline asm
	sub.s64 	%rd4, %rd3, %rd2;
	setp.lt.u64 	%p1, %rd4, 9000000000;
	@%p1 bra 	$L__BB1_1;
	mov.u32 	%r1, %ctaid.x;
	mov.u32 	%r2, %tid.x;
	or.b32  	%r3, %r1, %r2;
	setp.ne.s32 	%p2, %r3, 0;
	@%p2 bra 	$L__BB1_4;
	mov.u64 	%rd5, $str$1;
	cvta.global.u64 	%rd6, %rd5;
	{ // callseq 1, 0
	.param .b64 param0;
	st.param.b64 	[param0], %rd6;
	.param .b64 param1;
	st.param.b64 	[param1], 0;
	.param .b32 retval0;
	call.uni (retval0), 
	vprintf, 
	(
	param0, 
	param1
	);
	ld.param.b32 	%r4, [retval0];
	} // callseq 1
$L__BB1_4:
	ret;

}
	// .globl	_Z16dependent_kernelv
.visible .entry _Z16dependent_kernelv()
{
	.reg .pred 	%p<2>;
	.reg .b32 	%r<6>;
	.reg .b64 	%rd<3>;

	mov.u32 	%r1, %ctaid.x;
	mov.u32 	%r2, %tid.x;
	or.b32  	%r3, %r1, %r2;
	setp.ne.s32 	%p1, %r3, 0;
	@%p1 bra 	$L__BB2_2;
	mov.u64 	%rd1, $str$2;
	cvta.global.u64 	%rd2, %rd1;
	{ // callseq 2, 0
	.param .b64 param0;
	st.param.b64 	[param0], %rd2;
	.param .b64 param1;
	st.param.b64 	[param1], 0;
	.param .b32 retval0;
	call.uni (retval0), 
	vprintf, 
	(
	param0, 
	param1
	);
	ld.param.b32 	%r4, [retval0];
	} // callseq 2
$L__BB2_2:
	ret;

}


// ===== COMPILED SASS (sm_100) =====

	.target	sm_100

	.elftype	@"ET_EXEC"


//--------------------- .note.nv.tkinfo           --------------------------
	.section	.note.nv.tkinfo,"",@"SHT_NOTE"
	.sectionflags	@"SHF_NOTE_NV_TKINFO"
	.tkinfo
        /*0018*/ 	.word	0x00000002
        /*0030*/ 	.string	""
        /*0030*/ 	.string	"ptxas"
        /*0030*/ 	.string	"Cuda compilation tools, release 13.0, V13.0.88"
        /*0030*/ 	.string	"Build cuda_13.0.r13.0/compiler.36424714_0"
        /*0030*/ 	.string	"-arch sm_100 -m 64 "



//--------------------- .note.nv.cuinfo           --------------------------
	.section	.note.nv.cuinfo,"",@"SHT_NOTE"
	.sectionflags	@"SHF_NOTE_NV_CUINFO"
        /*0018*/ 	.short	0x0002
        /*001a*/ 	.short	0x0064
        /*001c*/ 	.short	0x0082
	.zero		2


//--------------------- .nv.info                  --------------------------
	.section	.nv.info,"",@"SHT_CUDA_INFO"
	.align	4


	//----- nvinfo : EIATTR_REGCOUNT
	.align		4
        /*0000*/ 	.byte	0x04, 0x2f
        /*0002*/ 	.short	(.L_4 - .L_3)
	.align		4
.L_3:
        /*0004*/ 	.word	index@(_Z19work_kernel_stream1v)
        /*0008*/ 	.word	0x00000018


	//----- nvinfo : EIATTR_FRAME_SIZE
	.align		4
.L_4:
        /*000c*/ 	.byte	0x04, 0x11
        /*000e*/ 	.short	(.L_6 - .L_5)
	.align		4
.L_5:
        /*0010*/ 	.word	index@(_Z19work_kernel_stream1v)
        /*0014*/ 	.word	0x00000000


	//----- nvinfo : EIATTR_REGCOUNT
	.align		4
.L_6:
        /*0018*/ 	.byte	0x04, 0x2f
        /*001a*/ 	.short	(.L_8 - .L_7)
	.align		4
.L_7:
        /*001c*/ 	.word	index@(_Z19work_kernel_stream2v)
        /*0020*/ 	.word	0x00000018


	//----- nvinfo : EIATTR_FRAME_SIZE
	.align		4
.L_8:
        /*0024*/ 	.byte	0x04, 0x11
        /*0026*/ 	.short	(.L_10 - .L_9)
	.align		4
.L_9:
        /*0028*/ 	.word	index@(_Z19work_kernel_stream2v)
        /*002c*/ 	.word	0x00000000


	//----- nvinfo : EIATTR_REGCOUNT
	.align		4
.L_10:
        /*0030*/ 	.byte	0x04, 0x2f
        /*0032*/ 	.short	(.L_12 - .L_11)
	.align		4
.L_11:
        /*0034*/ 	.word	index@(_Z16dependent_kernelv)
        /*0038*/ 	.word	0x00000018


	//----- nvinfo : EIATTR_FRAME_SIZE
	.align		4
.L_12:
        /*003c*/ 	.byte	0x04, 0x11
        /*003e*/ 	.short	(.L_14 - .L_13)
	.align		4
.L_13:
        /*0040*/ 	.word	index@(_Z16dependent_kernelv)
        /*0044*/ 	.word	0x00000000


	//----- nvinfo : EIATTR_MIN_STACK_SIZE
	.align		4
.L_14:
        /*0048*/ 	.byte	0x04, 0x12
        /*004a*/ 	.short	(.L_16 - .L_15)
	.align		4
.L_15:
        /*004c*/ 	.word	index@(_Z16dependent_kernelv)
        /*0050*/ 	.word	0x00000000


	//----- nvinfo : EIATTR_MIN_STACK_SIZE
	.align		4
.L_16:
        /*0054*/ 	.byte	0x04, 0x12
        /*0056*/ 	.short	(.L_18 - .L_17)
	.align		4
.L_17:
        /*0058*/ 	.word	index@(_Z19work_kernel_stream2v)
        /*005c*/ 	.word	0x00000000


	//----- nvinfo : EIATTR_MIN_STACK_SIZE
	.align		4
.L_18:
        /*0060*/ 	.byte	0x04, 0x12
        /*0062*/ 	.short	(.L_20 - .L_19)
	.align		4
.L_19:
        /*0064*/ 	.word	index@(_Z19work_kernel_stream1v)
        /*0068*/ 	.word	0x00000000
.L_20:


//--------------------- .nv.compat                --------------------------
	.section	.nv.compat,"",@"SHT_CUDA_COMPAT_INFO"
	.align	4
        /*0000*/ 	.byte	0x02, 0x09, 0x00, 0x00, 0x02, 0x02, 0x01, 0x00, 0x02, 0x05, 0x05, 0x00, 0x03, 0x07, 0x01, 0x01
        /*0010*/ 	.byte	0x02, 0x03, 0x00, 0x00, 0x02, 0x06, 0x01, 0x00, 0x04, 0x0b, 0x08, 0x00, 0x09, 0x00, 0x00, 0x00
        /*0020*/ 	.byte	0x00, 0x00, 0x00, 0x00


//--------------------- .nv.info._Z16dependent_kernelv --------------------------
	.section	.nv.info._Z16dependent_kernelv,"",@"SHT_CUDA_INFO"
	.sectionflags	@""
	.align	4


	//----- nvinfo : EIATTR_CUDA_API_VERSION
	.align		4
        /*0000*/ 	.byte	0x04, 0x37
        /*0002*/ 	.short	(.L_22 - .L_21)
.L_21:
        /*0004*/ 	.word	0x00000082


	//----- nvinfo : EIATTR_SPARSE_MMA_MASK
	.align		4
.L_22:
        /*0008*/ 	.byte	0x03, 0x50
        /*000a*/ 	.short	0x0000


	//----- nvinfo : EIATTR_MAXREG_COUNT
	.align		4
        /*000c*/ 	.byte	0x03, 0x1b
        /*000e*/ 	.short	0x00ff


	//----- nvinfo : EIATTR_EXTERNS
	.align		4
        /*0010*/ 	.byte	0x04, 0x0f
        /*0012*/ 	.short	(.L_24 - .L_23)


	//   ....[0]....
	.align		4
.L_23:
        /*0014*/ 	.word	index@(vprintf)


	//----- nvinfo : EIATTR_MERCURY_ISA_VERSION
	.align		4
.L_24:
        /*0018*/ 	.byte	0x03, 0x5f
        /*001a*/ 	.short	0x0101


	//----- nvinfo : EIATTR_VRC_CTA_INIT_COUNT
	.align		4
        /*001c*/ 	.byte	0x02, 0x4a
	.zero		1
	.zero		1


	//----- nvinfo : EIATTR_SYSCALL_OFFSETS
	.align		4
        /*0020*/ 	.byte	0x04, 0x46
        /*0022*/ 	.short	(.L_26 - .L_25)


	//   ....[0]....
.L_25:
        /*0024*/ 	.word	0x000000c0


	//----- nvinfo : EIATTR_EXIT_INSTR_OFFSETS
	.align		4
.L_26:
        /*0028*/ 	.byte	0x04, 0x1c
        /*002a*/ 	.short	(.L_28 - .L_27)


	//   ....[0]....
.L_27:
        /*002c*/ 	.word	0x00000040


	//   ....[1]....
        /*0030*/ 	.word	0x000000d0


	//----- nvinfo : EIATTR_CRS_STACK_SIZE
	.align		4
.L_28:
        /*0034*/ 	.byte	0x04, 0x1e
        /*0036*/ 	.short	(.L_30 - .L_29)
.L_29:
        /*0038*/ 	.word	0x00000000


	//----- nvinfo : EIATTR_SW_WAR
	.align		4
.L_30:
        /*003c*/ 	.byte	0x04, 0x36
        /*003e*/ 	.short	(.L_32 - .L_31)
.L_31:
        /*0040*/ 	.word	0x00000008
.L_32:


//--------------------- .nv.info._Z19work_kernel_stream2v --------------------------
	.section	.nv.info._Z19work_kernel_stream2v,"",@"SHT_CUDA_INFO"
	.sectionflags	@""
	.align	4


	//----- nvinfo : EIATTR_CUDA_API_VERSION
	.align		4
        /*0000*/ 	.byte	0x04, 0x37
        /*0002*/ 	.short	(.L_34 - .L_33)
.L_33:
        /*0004*/ 	.word	0x00000082


	//----- nvinfo : EIATTR_SPARSE_MMA_MASK
	.align		4
.L_34:
        /*0008*/ 	.byte	0x03, 0x50
        /*000a*/ 	.short	0x0000


	//----- nvinfo : EIATTR_MAXREG_COUNT
	.align		4
        /*000c*/ 	.byte	0x03, 0x1b
        /*000e*/ 	.short	0x00ff


	//----- nvinfo : EIATTR_EXTERNS
	.align		4
        /*0010*/ 	.byte	0x04, 0x0f
        /*0012*/ 	.short	(.L_36 - .L_35)


	//   ....[0]....
	.align		4
.L_35:
        /*0014*/ 	.word	index@(vprintf)


	//----- nvinfo : EIATTR_MERCURY_ISA_VERSION
	.align		4
.L_36:
        /*0018*/ 	.byte	0x03, 0x5f
        /*001a*/ 	.short	0x0101


	//----- nvinfo : EIATTR_VRC_CTA_INIT_COUNT
	.align		4
        /*001c*/ 	.byte	0x02, 0x4a
	.zero		1
	.zero		1


	//----- nvinfo : EIATTR_SYSCALL_OFFSETS
	.align		4
        /*0020*/ 	.byte	0x04, 0x46
        /*0022*/ 	.short	(.L_38 - .L_37)


	//   ....[0]....
.L_37:
        /*0024*/ 	.word	0x00000130


	//----- nvinfo : EIATTR_EXIT_INSTR_OFFSETS
	.align		4
.L_38:
        /*0028*/ 	.byte	0x04, 0x1c
        /*002a*/ 	.short	(.L_40 - .L_39)


	//   ....[0]....
.L_39:
        /*002c*/ 	.word	0x000000b0


	//   ....[1]....
        /*0030*/ 	.word	0x00000140


	//----- nvinfo : EIATTR_CRS_STACK_SIZE
	.align		4
.L_40:
        /*0034*/ 	.byte	0x04, 0x1e
        /*0036*/ 	.short	(.L_42 - .L_41)
.L_41:
        /*0038*/ 	.word	0x00000000


	//----- nvinfo : EIATTR_SW_WAR
	.align		4
.L_42:
        /*003c*/ 	.byte	0x04, 0x36
        /*003e*/ 	.short	(.L_44 - .L_43)
.L_43:
        /*0040*/ 	.word	0x00000008
.L_44:


//--------------------- .nv.info._Z19work_kernel_stream1v --------------------------
	.section	.nv.info._Z19work_kernel_stream1v,"",@"SHT_CUDA_INFO"
	.sectionflags	@""
	.align	4


	//----- nvinfo : EIATTR_CUDA_API_VERSION
	.align		4
        /*0000*/ 	.byte	0x04, 0x37
        /*0002*/ 	.short	(.L_46 - .L_45)
.L_45:
        /*0004*/ 	.word	0x00000082


	//----- nvinfo : EIATTR_SPARSE_MMA_MASK
	.align		4
.L_46:
        /*0008*/ 	.byte	0x03, 0x50
        /*000a*/ 	.short	0x0000


	//----- nvinfo : EIATTR_MAXREG_COUNT
	.align		4
        /*000c*/ 	.byte	0x03, 0x1b
        /*000e*/ 	.short	0x00ff


	//----- nvinfo : EIATTR_EXTERNS
	.align		4
        /*0010*/ 	.byte	0x04, 0x0f
        /*0012*/ 	.short	(.L_48 - .L_47)


	//   ....[0]....
	.align		4
.L_47:
        /*0014*/ 	.word	index@(vprintf)


	//----- nvinfo : EIATTR_MERCURY_ISA_VERSION
	.align		4
.L_48:
        /*0018*/ 	.byte	0x03, 0x5f
        /*001a*/ 	.short	0x0101


	//----- nvinfo : EIATTR_VRC_CTA_INIT_COUNT
	.align		4
        /*001c*/ 	.byte	0x02, 0x4a
	.zero		1
	.zero		1


	//----- nvinfo : EIATTR_SYSCALL_OFFSETS
	.align		4
        /*0020*/ 	.byte	0x04, 0x46
        /*0022*/ 	.short	(.L_50 - .L_49)


	//   ....[0]....
.L_49:
        /*0024*/ 	.word	0x000000c0


	//----- nvinfo : EIATTR_EXIT_INSTR_OFFSETS
	.align		4
.L_50:
        /*0028*/ 	.byte	0x04, 0x1c
        /*002a*/ 	.short	(.L_52 - .L_51)


	//   ....[0]....
.L_51:
        /*002c*/ 	.word	0x00000040


	//   ....[1]....
        /*0030*/ 	.word	0x000000d0


	//----- nvinfo : EIATTR_CRS_STACK_SIZE
	.align		4
.L_52:
        /*0034*/ 	.byte	0x04, 0x1e
        /*0036*/ 	.short	(.L_54 - .L_53)
.L_53:
        /*0038*/ 	.word	0x00000000


	//----- nvinfo : EIATTR_SW_WAR
	.align		4
.L_54:
        /*003c*/ 	.byte	0x04, 0x36
        /*003e*/ 	.short	(.L_56 - .L_55)
.L_55:
        /*0040*/ 	.word	0x00000008
.L_56:


//--------------------- .nv.callgraph             --------------------------
	.section	.nv.callgraph,"",@"SHT_CUDA_CALLGRAPH"
	.align	4
	.sectionentsize	8
	.align		4
        /*0000*/ 	.word	0x00000000
	.align		4
        /*0004*/ 	.word	0xffffffff
	.align		4
        /*0008*/ 	.word	index@(_Z16dependent_kernelv)
	.align		4
        /*000c*/ 	.word	index@(vprintf)
	.align		4
        /*0010*/ 	.word	index@(_Z19work_kernel_stream2v)
	.align		4
        /*0014*/ 	.word	index@(vprintf)
	.align		4
        /*0018*/ 	.word	index@(_Z19work_kernel_stream1v)
	.align		4
        /*001c*/ 	.word	index@(vprintf)
	.align		4
        /*0020*/ 	.word	0x00000000
	.align		4
        /*0024*/ 	.word	0xfffffffe
	.align		4
        /*0028*/ 	.word	0x00000000
	.align		4
        /*002c*/ 	.word	0xfffffffd
	.align		4
        /*0030*/ 	.word	0x00000000
	.align		4
        /*0034*/ 	.word	0xfffffffc


//--------------------- .nv.constant4             --------------------------
	.section	.nv.constant4,"a",@progbits
	.align	8
	.align		8
.nv.constant4:
        /*0000*/ 	.dword	vprintf
	.align		8
        /*0008*/ 	.dword	$str
	.align		8
        /*0010*/ 	.dword	$str$1
	.align		8
        /*0018*/ 	.dword	$str$2


//--------------------- .text._Z16dependent_kernelv --------------------------
	.section	.text._Z16dependent_kernelv,"ax",@progbits
	.align	128
        .global         _Z16dependent_kernelv
        .type           _Z16dependent_kernelv,@function
        .size           _Z16dependent_kernelv,(.L_x_7 - _Z16dependent_kernelv)
        .other          _Z16dependent_kernelv,@"STO_CUDA_ENTRY STV_DEFAULT"
_Z16dependent_kernelv:
.text._Z16dependent_kernelv:
[----:B------:R-:W0:Y:S01]  /*0000*/  LDC R1, c[0x0][0x37c] ;  /* 0x0000df00ff017b82 */ /* 0x000e220000000800 */
[----:B------:R-:W1:Y:S07]  /*0010*/  S2R R0, SR_TID.X ;  /* 0x0000000000007919 */ /* 0x000e6e0000002100 */
[----:B------:R-:W1:Y:S02]  /*0020*/  S2UR UR4, SR_CTAID.X ;  /* 0x00000000000479c3 */ /* 0x000e640000002500 */
[----:B-1----:R-:W-:-:S13]  /*0030*/  LOP3.LUT P0, RZ, R0, UR4, RZ, 0xfc, !PT ;  /* 0x0000000400ff7c12 */ /* 0x002fda000f80fcff */
[----:B------:R-:W-:Y:S05]  /*0040*/  @P0 EXIT ;  /* 0x000000000000094d */ /* 0x000fea0003800000 */
[----:B------:R-:W-:Y:S01]  /*0050*/  MOV R0, 0x0 ;  /* 0x0000000000007802 */ /* 0x000fe20000000f00 */
[----:B------:R-:W1:Y:S01]  /*0060*/  LDCU.64 UR4, c[0x4][0x18] ;  /* 0x01000300ff0477ac */ /* 0x000e620008000a00 */
[----:B------:R-:W-:Y:S02]  /*0070*/  CS2R R6, SRZ ;  /* 0x0000000000067805 */ /* 0x000fe4000001ff00 */
[----:B------:R2:W3:Y:S01]  /*0080*/  LDC.64 R2, c[0x4][R0] ;  /* 0x0100000000027b82 */ /* 0x0004e20000000a00 */
[----:B-1----:R-:W-:Y:S02]  /*0090*/  IMAD.U32 R4, RZ, RZ, UR4 ;  /* 0x00000004ff047e24 */ /* 0x002fe4000f8e00ff */
[----:B--2---:R-:W-:-:S07]  /*00a0*/  IMAD.U32 R5, RZ, RZ, UR5 ;  /* 0x00000005ff057e24 */ /* 0x004fce000f8e00ff */
[----:B------:R-:W-:-:S07]  /*00b0*/  LEPC R20, `(.L_x_0) ;  /* 0x000000001014794e */ /* 0x000fce0000000000 */
[----:B0--3--:R-:W-:Y:S05]  /*00c0*/  CALL.ABS.NOINC R2 ;  /* 0x0000000002007343 */ /* 0x009fea0003c00000 */
.L_x_0:
[----:B------:R-:W-:Y:S05]  /*00d0*/  EXIT ;  /* 0x000000000000794d */ /* 0x000fea0003800000 */
.L_x_1:
[----:B------:R-:W-:-:S00]  /*00e0*/  BRA `(.L_x_1) ;  /* 0xfffffffc00fc7947 */ /* 0x000fc0000383ffff */
[----:B------:R-:W-:-:S00]  /*00f0*/  NOP ;  /* 0x0000000000007918 */ /* 0x000fc00000000000 */
        /* <DEDUP_REMOVED lines=8> */
.L_x_7:


//--------------------- .text._Z19work_kernel_stream2v --------------------------
	.section	.text._Z19work_kernel_stream2v,"ax",@progbits
	.align	128
        .global         _Z19work_kernel_stream2v
        .type           _Z19work_kernel_stream2v,@function
        .size           _Z19work_kernel_stream2v,(.L_x_8 - _Z19work_kernel_stream2v)
        .other          _Z19work_kernel_stream2v,@"STO_CUDA_ENTRY STV_DEFAULT"
_Z19work_kernel_stream2v:
.text._Z19work_kernel_stream2v:
[----:B------:R-:W0:Y:S01]  /*0000*/  LDC R1, c[0x0][0x37c] ;  /* 0x0000df00ff017b82 */ /* 0x000e220000000800 */
[----:B------:R-:W-:-:S07]  /*0010*/  CS2R R2, SR_CLOCKLO ;  /* 0x0000000000027805 */ /* 0x000fce0000015000 */
.L_x_2:
[----:B------:R-:W-:-:S06]  /*0020*/  CS2R R4, SR_CLOCKLO ;  /* 0x0000000000047805 */ /* 0x000fcc0000015000 */
[----:B------:R-:W-:-:S05]  /*0030*/  IADD3 R0, P0, PT, -R2, R4, RZ ;  /* 0x0000000402007210 */ /* 0x000fca0007f1e1ff */
[----:B------:R-:W-:Y:S01]  /*0040*/  IMAD.X R4, R5, 0x1, ~R3, P0 ;  /* 0x0000000105047824 */ /* 0x000fe200000e0e03 */
[----:B------:R-:W-:-:S04]  /*0050*/  ISETP.GE.U32.AND P0, PT, R0, 0x18711a00, PT ;  /* 0x18711a000000780c */ /* 0x000fc80003f06070 */
[----:B------:R-:W-:-:S13]  /*0060*/  ISETP.GE.U32.AND.EX P0, PT, R4, 0x2, PT, P0 ;  /* 0x000000020400780c */ /* 0x000fda0003f06100 */
[----:B------:R-:W-:Y:S05]  /*0070*/  @!P0 BRA `(.L_x_2) ;  /* 0xfffffffc00e88947 */ /* 0x000fea000383ffff */
[----:B------:R-:W1:Y:S01]  /*0080*/  S2R R0, SR_TID.X ;  /* 0x0000000000007919 */ /* 0x000e620000002100 */
        /* <DEDUP_REMOVED lines=11> */
.L_x_3:
[----:B------:R-:W-:Y:S05]  /*0140*/  EXIT ;  /* 0x000000000000794d */ /* 0x000fea0003800000 */
.L_x_4:
        /* <DEDUP_REMOVED lines=11> */
.L_x_8:


//--------------------- .text._Z19work_kernel_stream1v --------------------------
	.section	.text._Z19work_kernel_stream1v,"ax",@progbits
	.align	128
        .global         _Z19work_kernel_stream1v
        .type           _Z19work_kernel_stream1v,@function
        .size           _Z19work_kernel_stream1v,(.L_x_9 - _Z19work_kernel_stream1v)
        .other          _Z19work_kernel_stream1v,@"STO_CUDA_ENTRY STV_DEFAULT"
_Z19work_kernel_stream1v:
.text._Z19work_kernel_stream1v:
        /* <DEDUP_REMOVED lines=13> */
.L_x_5:
[----:B------:R-:W-:Y:S05]  /*00d0*/  EXIT ;  /* 0x000000000000794d */ /* 0x000fea0003800000 */
.L_x_6:
        /* <DEDUP_REMOVED lines=10> */
.L_x_9:


//--------------------- .nv.global.init           --------------------------
	.section	.nv.global.init,"aw",@progbits
.nv.global.init:
	.type		$str,@object
	.size		$str,($str$1 - $str)
$str:
        /*0000*/ 	.byte	0x53, 0x74, 0x72, 0x65, 0x61, 0x6d, 0x20, 0x31, 0x20, 0x63, 0x6f, 0x6d, 0x70, 0x6c, 0x65, 0x74
        /*0010*/ 	.byte	0x65, 0x64, 0x0a, 0x00
	.type		$str$1,@object
	.size		$str$1,($str$2 - $str$1)
$str$1:
        /*0014*/ 	.byte	0x53, 0x74, 0x72, 0x65, 0x61, 0x6d, 0x20, 0x32, 0x20, 0x63, 0x6f, 0x6d, 0x70, 0x6c, 0x65, 0x74
        /*0024*/ 	.byte	0x65, 0x64, 0x0a, 0x00
	.type		$str$2,@object
	.size		$str$2,(.L_2 - $str$2)
$str$2:
        /*0028*/ 	.byte	0x44, 0x65, 0x70, 0x65, 0x6e, 0x64, 0x65, 0x6e, 0x74, 0x20, 0x6b, 0x65, 0x72, 0x6e, 0x65, 0x6c
        /*0038*/ 	.byte	0x20, 0x65, 0x78, 0x65, 0x63, 0x75, 0x74, 0x65, 0x64, 0x20, 0x28, 0x73, 0x74, 0x72, 0x65, 0x61
        /*0048*/ 	.byte	0x6d, 0x31, 0x20, 0x6f, 0x6e, 0x6c, 0x79, 0x29, 0x0a, 0x00
.L_2:


//--------------------- .nv.shared.reserved.0     --------------------------
	.section	.nv.shared.reserved.0,"aw",@nobits
	.weak		__nv_reservedSMEM_offset_0_alias
	.size		__nv_reservedSMEM_offset_0_alias, 0, 64
	.other		__nv_reservedSMEM_offset_0_alias,@"STO_CUDA_RESERVED_SHARED STV_DEFAULT"
__nv_reservedSMEM_offset_0_alias:
	.zero		0
	.zero		64


//--------------------- .nv.constant0._Z16dependent_kernelv --------------------------
	.section	.nv.constant0._Z16dependent_kernelv,"a",@progbits
	.sectionflags	@""
	.align	4
.nv.constant0._Z16dependent_kernelv:
	.zero		896


//--------------------- .nv.constant0._Z19work_kernel_stream2v --------------------------
	.section	.nv.constant0._Z19work_kernel_stream2v,"a",@progbits
	.sectionflags	@""
	.align	4
.nv.constant0._Z19work_kernel_stream2v:
	.zero		896


//--------------------- .nv.constant0._Z19work_kernel_stream1v --------------------------
	.section	.nv.constant0._Z19work_kernel_stream1v,"a",@progbits
	.sectionflags	@""
	.align	4
.nv.constant0._Z19work_kernel_stream1v:
	.zero		896


//--------------------- SYMBOLS --------------------------

	.type		.nv.reservedSmem.offset0,@object
	.size		.nv.reservedSmem.offset0,0x4
	.type		vprintf,@function
